//
// Generated by NVIDIA NVVM Compiler
//
// Compiler Build ID: CL-36424714
// Cuda compilation tools, release 13.0, V13.0.88
// Based on NVVM 20.0.0
//

.version 9.0
.target sm_100
.address_size 64

	// .globl	_Z20efficient_prefix_sumPiS_S_i
// _ZZ20efficient_prefix_sumPiS_S_iE5sh_in has been demoted

.visible .entry _Z20efficient_prefix_sumPiS_S_i(
	.param .u64 .ptr .align 1 _Z20efficient_prefix_sumPiS_S_i_param_0,
	.param .u64 .ptr .align 1 _Z20efficient_prefix_sumPiS_S_i_param_1,
	.param .u64 .ptr .align 1 _Z20efficient_prefix_sumPiS_S_i_param_2,
	.param .u32 _Z20efficient_prefix_sumPiS_S_i_param_3
)
{
	.reg .pred 	%p<19>;
	.reg .b32 	%r<70>;
	.reg .b64 	%rd<25>;
	// demoted variable
	.shared .align 4 .b8 _ZZ20efficient_prefix_sumPiS_S_iE5sh_in[2048];
	ld.param.u64 	%rd8, [_Z20efficient_prefix_sumPiS_S_i_param_0];
	ld.param.u64 	%rd9, [_Z20efficient_prefix_sumPiS_S_i_param_1];
	ld.param.u64 	%rd10, [_Z20efficient_prefix_sumPiS_S_i_param_2];
	ld.param.u32 	%r17, [_Z20efficient_prefix_sumPiS_S_i_param_3];
	cvta.to.global.u64 	%rd1, %rd10;
	cvta.to.global.u64 	%rd2, %rd9;
	cvta.to.global.u64 	%rd3, %rd8;
	mov.u32 	%r1, %tid.x;
	mov.u32 	%r2, %ctaid.x;
	mov.u32 	%r69, %ntid.x;
	mul.lo.s32 	%r18, %r2, %r69;
	shl.b32 	%r4, %r18, 1;
	add.s32 	%r5, %r4, %r1;
	setp.ge.s32 	%p1, %r5, %r17;
	mul.wide.s32 	%rd11, %r5, 4;
	add.s64 	%rd4, %rd3, %rd11;
	shl.b32 	%r19, %r1, 2;
	mov.u32 	%r20, _ZZ20efficient_prefix_sumPiS_S_iE5sh_in;
	add.s32 	%r6, %r20, %r19;
	@%p1 bra 	$L__BB0_2;
	ld.global.u32 	%r22, [%rd4];
	st.shared.u32 	[%r6], %r22;
	bra.uni 	$L__BB0_3;
$L__BB0_2:
	mov.b32 	%r21, 0;
	st.shared.u32 	[%r6], %r21;
$L__BB0_3:
	add.s32 	%r7, %r5, %r69;
	setp.ge.u32 	%p2, %r7, %r17;
	mul.wide.u32 	%rd12, %r7, 4;
	add.s64 	%rd5, %rd3, %rd12;
	shl.b32 	%r23, %r69, 2;
	add.s32 	%r8, %r6, %r23;
	@%p2 bra 	$L__BB0_5;
	ld.global.u32 	%r25, [%rd5];
	st.shared.u32 	[%r8], %r25;
	bra.uni 	$L__BB0_6;
$L__BB0_5:
	mov.b32 	%r24, 0;
	st.shared.u32 	[%r8], %r24;
$L__BB0_6:
	shl.b32 	%r27, %r1, 1;
	add.s32 	%r9, %r27, 2;
	shl.b32 	%r10, %r69, 1;
	mov.b32 	%r68, 1;
$L__BB0_7:
	bar.sync 	0;
	mul.lo.s32 	%r12, %r68, %r9;
	add.s32 	%r28, %r12, -1;
	setp.ge.u32 	%p3, %r28, %r10;
	@%p3 bra 	$L__BB0_9;
	sub.s32 	%r29, %r12, %r68;
	shl.b32 	%r30, %r29, 2;
	add.s32 	%r32, %r20, %r30;
	ld.shared.u32 	%r33, [%r32+-4];
	shl.b32 	%r34, %r68, 2;
	add.s32 	%r35, %r32, %r34;
	ld.shared.u32 	%r36, [%r35+-4];
	add.s32 	%r37, %r36, %r33;
	st.shared.u32 	[%r35+-4], %r37;
$L__BB0_9:
	shl.b32 	%r68, %r68, 1;
	setp.le.u32 	%p4, %r68, %r69;
	@%p4 bra 	$L__BB0_7;
	setp.ne.s32 	%p5, %r1, 0;
	@%p5 bra 	$L__BB0_12;
	shl.b32 	%r38, %r10, 2;
	add.s32 	%r40, %r20, %r38;
	mov.b32 	%r41, 0;
	st.shared.u32 	[%r40+-4], %r41;
$L__BB0_12:
	bar.sync 	0;
	mul.lo.s32 	%r15, %r69, %r9;
	add.s32 	%r42, %r15, -1;
	setp.ge.u32 	%p6, %r42, %r10;
	@%p6 bra 	$L__BB0_14;
	sub.s32 	%r43, %r15, %r69;
	shl.b32 	%r44, %r43, 2;
	add.s32 	%r46, %r20, %r44;
	ld.shared.u32 	%r47, [%r46+-4];
	shl.b32 	%r48, %r69, 2;
	add.s32 	%r49, %r46, %r48;
	ld.shared.u32 	%r50, [%r49+-4];
	st.shared.u32 	[%r46+-4], %r50;
	add.s32 	%r51, %r50, %r47;
	st.shared.u32 	[%r49+-4], %r51;
$L__BB0_14:
	shr.u32 	%r16, %r69, 1;
	setp.gt.u32 	%p7, %r69, 1;
	mov.u32 	%r69, %r16;
	@%p7 bra 	$L__BB0_12;
	setp.ge.s32 	%p8, %r5, %r17;
	bar.sync 	0;
	@%p8 bra 	$L__BB0_17;
	ld.shared.u32 	%r52, [%r6];
	ld.global.u32 	%r53, [%rd4];
	add.s32 	%r54, %r53, %r52;
	add.s64 	%rd14, %rd2, %rd11;
	st.global.u32 	[%rd14], %r54;
	membar.gl;
$L__BB0_17:
	setp.ge.u32 	%p9, %r7, %r17;
	@%p9 bra 	$L__BB0_19;
	ld.shared.u32 	%r55, [%r8];
	ld.global.u32 	%r56, [%rd5];
	add.s32 	%r57, %r56, %r55;
	add.s64 	%rd16, %rd2, %rd12;
	st.global.u32 	[%rd16], %r57;
	membar.gl;
$L__BB0_19:
	setp.eq.s32 	%p10, %r2, 0;
	@%p10 bra 	$L__BB0_22;
	add.s32 	%r58, %r2, -1;
	mul.wide.u32 	%rd17, %r58, 4;
	add.s64 	%rd6, %rd1, %rd17;
$L__BB0_21:
	atom.global.or.b32 	%r59, [%rd6], 0;
	setp.eq.s32 	%p11, %r59, 0;
	@%p11 bra 	$L__BB0_21;
$L__BB0_22:
	setp.ge.s32 	%p12, %r5, %r17;
	bar.sync 	0;
	setp.eq.s32 	%p13, %r2, 0;
	add.s32 	%r60, %r4, -1;
	mul.wide.u32 	%rd18, %r60, 4;
	add.s64 	%rd7, %rd2, %rd18;
	or.pred  	%p14, %p13, %p12;
	@%p14 bra 	$L__BB0_24;
	ld.global.u32 	%r61, [%rd7];
	add.s64 	%rd20, %rd2, %rd11;
	ld.global.u32 	%r62, [%rd20];
	add.s32 	%r63, %r62, %r61;
	st.global.u32 	[%rd20], %r63;
$L__BB0_24:
	setp.eq.s32 	%p15, %r2, 0;
	setp.ge.u32 	%p16, %r7, %r17;
	or.pred  	%p17, %p15, %p16;
	@%p17 bra 	$L__BB0_26;
	ld.global.u32 	%r64, [%rd7];
	add.s64 	%rd22, %rd2, %rd12;
	ld.global.u32 	%r65, [%rd22];
	add.s32 	%r66, %r65, %r64;
	st.global.u32 	[%rd22], %r66;
$L__BB0_26:
	setp.ne.s32 	%p18, %r1, 0;
	@%p18 bra 	$L__BB0_28;
	membar.gl;
	mul.wide.u32 	%rd23, %r2, 4;
	add.s64 	%rd24, %rd1, %rd23;
	atom.global.add.u32 	%r67, [%rd24], 1;
$L__BB0_28:
	ret;

}
	// .globl	_Z15add_stream_sumsPiiiii
.visible .entry _Z15add_stream_sumsPiiiii(
	.param .u64 .ptr .align 1 _Z15add_stream_sumsPiiiii_param_0,
	.param .u32 _Z15add_stream_sumsPiiiii_param_1,
	.param .u32 _Z15add_stream_sumsPiiiii_param_2,
	.param .u32 _Z15add_stream_sumsPiiiii_param_3,
	.param .u32 _Z15add_stream_sumsPiiiii_param_4
)
{
	.reg .pred 	%p<4>;
	.reg .b32 	%r<14>;
	.reg .b64 	%rd<5>;

	ld.param.u64 	%rd1, [_Z15add_stream_sumsPiiiii_param_0];
	ld.param.u32 	%r2, [_Z15add_stream_sumsPiiiii_param_1];
	ld.param.u32 	%r3, [_Z15add_stream_sumsPiiiii_param_2];
	ld.param.u32 	%r5, [_Z15add_stream_sumsPiiiii_param_3];
	ld.param.u32 	%r6, [_Z15add_stream_sumsPiiiii_param_4];
	mov.u32 	%r7, %tid.x;
	mov.u32 	%r8, %ctaid.x;
	mov.u32 	%r9, %ntid.x;
	mad.lo.s32 	%r10, %r8, %r9, %r7;
	setp.ge.s32 	%p1, %r10, %r6;
	add.s32 	%r11, %r5, %r10;
	setp.ge.s32 	%p2, %r11, %r3;
	or.pred  	%p3, %p1, %p2;
	@%p3 bra 	$L__BB1_2;
	cvta.to.global.u64 	%rd2, %rd1;
	mul.wide.s32 	%rd3, %r11, 4;
	add.s64 	%rd4, %rd2, %rd3;
	ld.global.u32 	%r12, [%rd4];
	add.s32 	%r13, %r12, %r2;
	st.global.u32 	[%rd4], %r13;
$L__BB1_2:
	ret;

}


// ===== COMPILED SASS (sm_100) =====

	.target	sm_100

	.elftype	@"ET_EXEC"


//--------------------- .note.nv.tkinfo           --------------------------
	.section	.note.nv.tkinfo,"",@"SHT_NOTE"
	.sectionflags	@"SHF_NOTE_NV_TKINFO"
	.tkinfo
        /*0018*/ 	.word	0x00000002
        /*0030*/ 	.string	""
        /*0030*/ 	.string	"ptxas"
        /*0030*/ 	.string	"Cuda compilation tools, release 13.0, V13.0.88"
        /*0030*/ 	.string	"Build cuda_13.0.r13.0/compiler.36424714_0"
        /*0030*/ 	.string	"-arch sm_100 -m 64 "



//--------------------- .note.nv.cuinfo           --------------------------
	.section	.note.nv.cuinfo,"",@"SHT_NOTE"
	.sectionflags	@"SHF_NOTE_NV_CUINFO"
        /*0018*/ 	.short	0x0002
        /*001a*/ 	.short	0x0064
        /*001c*/ 	.short	0x0082
	.zero		2


//--------------------- .nv.info                  --------------------------
	.section	.nv.info,"",@"SHT_CUDA_INFO"
	.align	4


	//----- nvinfo : EIATTR_REGCOUNT
	.align		4
        /*0000*/ 	.byte	0x04, 0x2f
        /*0002*/ 	.short	(.L_1 - .L_0)
	.align		4
.L_0:
        /*0004*/ 	.word	index@(_Z20efficient_prefix_sumPiS_S_i)
        /*0008*/ 	.word	0x00000017


	//----- nvinfo : EIATTR_FRAME_SIZE
	.align		4
.L_1:
        /*000c*/ 	.byte	0x04, 0x11
        /*000e*/ 	.short	(.L_3 - .L_2)
	.align		4
.L_2:
        /*0010*/ 	.word	index@(_Z20efficient_prefix_sumPiS_S_i)
        /*0014*/ 	.word	0x00000000


	//----- nvinfo : EIATTR_REGCOUNT
	.align		4
.L_3:
        /*0018*/ 	.byte	0x04, 0x2f
        /*001a*/ 	.short	(.L_5 - .L_4)
	.align		4
.L_4:
        /*001c*/ 	.word	index@(_Z15add_stream_sumsPiiiii)
        /*0020*/ 	.word	0x00000008


	//----- nvinfo : EIATTR_FRAME_SIZE
	.align		4
.L_5:
        /*0024*/ 	.byte	0x04, 0x11
        /*0026*/ 	.short	(.L_7 - .L_6)
	.align		4
.L_6:
        /*0028*/ 	.word	index@(_Z15add_stream_sumsPiiiii)
        /*002c*/ 	.word	0x00000000


	//----- nvinfo : EIATTR_MIN_STACK_SIZE
	.align		4
.L_7:
        /*0030*/ 	.byte	0x04, 0x12
        /*0032*/ 	.short	(.L_9 - .L_8)
	.align		4
.L_8:
        /*0034*/ 	.word	index@(_Z15add_stream_sumsPiiiii)
        /*0038*/ 	.word	0x00000000


	//----- nvinfo : EIATTR_MIN_STACK_SIZE
	.align		4
.L_9:
        /*003c*/ 	.byte	0x04, 0x12
        /*003e*/ 	.short	(.L_11 - .L_10)
	.align		4
.L_10:
        /*0040*/ 	.word	index@(_Z20efficient_prefix_sumPiS_S_i)
        /*0044*/ 	.word	0x00000000
.L_11:


//--------------------- .nv.compat                --------------------------
	.section	.nv.compat,"",@"SHT_CUDA_COMPAT_INFO"
	.align	4
        /*0000*/ 	.byte	0x02, 0x09, 0x00, 0x00, 0x02, 0x02, 0x01, 0x00, 0x02, 0x05, 0x05, 0x00, 0x03, 0x07, 0x01, 0x01
        /*0010*/ 	.byte	0x02, 0x03, 0x00, 0x00, 0x02, 0x06, 0x01, 0x00, 0x04, 0x0b, 0x08, 0x00, 0x09, 0x00, 0x00, 0x00
        /*0020*/ 	.byte	0x00, 0x00, 0x00, 0x00


//--------------------- .nv.info._Z15add_stream_sumsPiiiii --------------------------
	.section	.nv.info._Z15add_stream_sumsPiiiii,"",@"SHT_CUDA_INFO"
	.sectionflags	@""
	.align	4


	//----- nvinfo : EIATTR_CUDA_API_VERSION
	.align		4
        /*0000*/ 	.byte	0x04, 0x37
        /*0002*/ 	.short	(.L_13 - .L_12)
.L_12:
        /*0004*/ 	.word	0x00000082


	//----- nvinfo : EIATTR_KPARAM_INFO
	.align		4
.L_13:
        /*0008*/ 	.byte	0x04, 0x17
        /*000a*/ 	.short	(.L_15 - .L_14)
.L_14:
        /*000c*/ 	.word	0x00000000
        /*0010*/ 	.short	0x0004
        /*0012*/ 	.short	0x0014
        /*0014*/ 	.byte	0x00, 0xf0, 0x11, 0x00


	//----- nvinfo : EIATTR_KPARAM_INFO
	.align		4
.L_15:
        /*0018*/ 	.byte	0x04, 0x17
        /*001a*/ 	.short	(.L_17 - .L_16)
.L_16:
        /*001c*/ 	.word	0x00000000
        /*0020*/ 	.short	0x0003
        /*0022*/ 	.short	0x0010
        /*0024*/ 	.byte	0x00, 0xf0, 0x11, 0x00


	//----- nvinfo : EIATTR_KPARAM_INFO
	.align		4
.L_17:
        /*0028*/ 	.byte	0x04, 0x17
        /*002a*/ 	.short	(.L_19 - .L_18)
.L_18:
        /*002c*/ 	.word	0x00000000
        /*0030*/ 	.short	0x0002
        /*0032*/ 	.short	0x000c
        /*0034*/ 	.byte	0x00, 0xf0, 0x11, 0x00


	//----- nvinfo : EIATTR_KPARAM_INFO
	.align		4
.L_19:
        /*0038*/ 	.byte	0x04, 0x17
        /*003a*/ 	.short	(.L_21 - .L_20)
.L_20:
        /*003c*/ 	.word	0x00000000
        /*0040*/ 	.short	0x0001
        /*0042*/ 	.short	0x0008
        /*0044*/ 	.byte	0x00, 0xf0, 0x11, 0x00


	//----- nvinfo : EIATTR_KPARAM_INFO
	.align		4
.L_21:
        /*0048*/ 	.byte	0x04, 0x17
        /*004a*/ 	.short	(.L_23 - .L_22)
.L_22:
        /*004c*/ 	.word	0x00000000
        /*0050*/ 	.short	0x0000
        /*0052*/ 	.short	0x0000
        /*0054*/ 	.byte	0x00, 0xf5, 0x21, 0x00


	//----- nvinfo : EIATTR_SPARSE_MMA_MASK
	.align		4
.L_23:
        /*0058*/ 	.byte	0x03, 0x50
        /*005a*/ 	.short	0x0000


	//----- nvinfo : EIATTR_MAXREG_COUNT
	.align		4
        /*005c*/ 	.byte	0x03, 0x1b
        /*005e*/ 	.short	0x00ff


	//----- nvinfo : EIATTR_MERCURY_ISA_VERSION
	.align		4
        /*0060*/ 	.byte	0x03, 0x5f
        /*0062*/ 	.short	0x0101


	//----- nvinfo : EIATTR_VRC_CTA_INIT_COUNT
	.align		4
        /*0064*/ 	.byte	0x02, 0x4a
	.zero		1
	.zero		1


	//----- nvinfo : EIATTR_EXIT_INSTR_OFFSETS
	.align		4
        /*0068*/ 	.byte	0x04, 0x1c
        /*006a*/ 	.short	(.L_25 - .L_24)


	//   ....[0]....
.L_24:
        /*006c*/ 	.word	0x000000a0


	//   ....[1]....
        /*0070*/ 	.word	0x00000120


	//----- nvinfo : EIATTR_CBANK_PARAM_SIZE
	.align		4
.L_25:
        /*0074*/ 	.byte	0x03, 0x19
        /*0076*/ 	.short	0x0018


	//----- nvinfo : EIATTR_PARAM_CBANK
	.align		4
        /*0078*/ 	.byte	0x04, 0x0a
        /*007a*/ 	.short	(.L_27 - .L_26)
	.align		4
.L_26:
        /*007c*/ 	.word	index@(.nv.constant0._Z15add_stream_sumsPiiiii)
        /*0080*/ 	.short	0x0380
        /*0082*/ 	.short	0x0018


	//----- nvinfo : EIATTR_SW_WAR
	.align		4
.L_27:
        /*0084*/ 	.byte	0x04, 0x36
        /*0086*/ 	.short	(.L_29 - .L_28)
.L_28:
        /*0088*/ 	.word	0x00000008
.L_29:


//--------------------- .nv.info._Z20efficient_prefix_sumPiS_S_i --------------------------
	.section	.nv.info._Z20efficient_prefix_sumPiS_S_i,"",@"SHT_CUDA_INFO"
	.sectionflags	@""
	.align	4


	//----- nvinfo : EIATTR_CUDA_API_VERSION
	.align		4
        /*0000*/ 	.byte	0x04, 0x37
        /*0002*/ 	.short	(.L_31 - .L_30)
.L_30:
        /*0004*/ 	.word	0x00000082


	//----- nvinfo : EIATTR_KPARAM_INFO
	.align		4
.L_31:
        /*0008*/ 	.byte	0x04, 0x17
        /*000a*/ 	.short	(.L_33 - .L_32)
.L_32:
        /*000c*/ 	.word	0x00000000
        /*0010*/ 	.short	0x0003
        /*0012*/ 	.short	0x0018
        /*0014*/ 	.byte	0x00, 0xf0, 0x11, 0x00


	//----- nvinfo : EIATTR_KPARAM_INFO
	.align		4
.L_33:
        /*0018*/ 	.byte	0x04, 0x17
        /*001a*/ 	.short	(.L_35 - .L_34)
.L_34:
        /*001c*/ 	.word	0x00000000
        /*0020*/ 	.short	0x0002
        /*0022*/ 	.short	0x0010
        /*0024*/ 	.byte	0x00, 0xf5, 0x21, 0x00


	//----- nvinfo : EIATTR_KPARAM_INFO
	.align		4
.L_35:
        /*0028*/ 	.byte	0x04, 0x17
        /*002a*/ 	.short	(.L_37 - .L_36)
.L_36:
        /*002c*/ 	.word	0x00000000
        /*0030*/ 	.short	0x0001
        /*0032*/ 	.short	0x0008
        /*0034*/ 	.byte	0x00, 0xf5, 0x21, 0x00


	//----- nvinfo : EIATTR_KPARAM_INFO
	.align		4
.L_37:
        /*0038*/ 	.byte	0x04, 0x17
        /*003a*/ 	.short	(.L_39 - .L_38)
.L_38:
        /*003c*/ 	.word	0x00000000
        /*0040*/ 	.short	0x0000
        /*0042*/ 	.short	0x0000
        /*0044*/ 	.byte	0x00, 0xf5, 0x21, 0x00


	//----- nvinfo : EIATTR_SPARSE_MMA_MASK
	.align		4
.L_39:
        /*0048*/ 	.byte	0x03, 0x50
        /*004a*/ 	.short	0x0000


	//----- nvinfo : EIATTR_MAXREG_COUNT
	.align		4
        /*004c*/ 	.byte	0x03, 0x1b
        /*004e*/ 	.short	0x00ff


	//----- nvinfo : EIATTR_NUM_BARRIERS
	.align		4
        /*0050*/ 	.byte	0x02, 0x4c
        /*0052*/ 	.byte	0x01
	.zero		1


	//----- nvinfo : EIATTR_MERCURY_ISA_VERSION
	.align		4
        /*0054*/ 	.byte	0x03, 0x5f
        /*0056*/ 	.short	0x0101


	//----- nvinfo : EIATTR_VRC_CTA_INIT_COUNT
	.align		4
        /*0058*/ 	.byte	0x02, 0x4a
	.zero		1
	.zero		1


	//----- nvinfo : EIATTR_EXIT_INSTR_OFFSETS
	.align		4
        /*005c*/ 	.byte	0x04, 0x1c
        /*005e*/ 	.short	(.L_41 - .L_40)


	//   ....[0]....
.L_40:
        /*0060*/ 	.word	0x000007c0


	//   ....[1]....
        /*0064*/ 	.word	0x00000850


	//----- nvinfo : EIATTR_CRS_STACK_SIZE
	.align		4
.L_41:
        /*0068*/ 	.byte	0x04, 0x1e
        /*006a*/ 	.short	(.L_43 - .L_42)
.L_42:
        /*006c*/ 	.word	0x00000000


	//----- nvinfo : EIATTR_CBANK_PARAM_SIZE
	.align		4
.L_43:
        /*0070*/ 	.byte	0x03, 0x19
        /*0072*/ 	.short	0x001c


	//----- nvinfo : EIATTR_PARAM_CBANK
	.align		4
        /*0074*/ 	.byte	0x04, 0x0a
        /*0076*/ 	.short	(.L_45 - .L_44)
	.align		4
.L_44:
        /*0078*/ 	.word	index@(.nv.constant0._Z20efficient_prefix_sumPiS_S_i)
        /*007c*/ 	.short	0x0380
        /*007e*/ 	.short	0x001c


	//----- nvinfo : EIATTR_SW_WAR
	.align		4
.L_45:
        /*0080*/ 	.byte	0x04, 0x36
        /*0082*/ 	.short	(.L_47 - .L_46)
.L_46:
        /*0084*/ 	.word	0x00000008
.L_47:


//--------------------- .nv.callgraph             --------------------------
	.section	.nv.callgraph,"",@"SHT_CUDA_CALLGRAPH"
	.align	4
	.sectionentsize	8
	.align		4
        /*0000*/ 	.word	0x00000000
	.align		4
        /*0004*/ 	.word	0xffffffff
	.align		4
        /*0008*/ 	.word	0x00000000
	.align		4
        /*000c*/ 	.word	0xfffffffe
	.align		4
        /*0010*/ 	.word	0x00000000
	.align		4
        /*0014*/ 	.word	0xfffffffd
	.align		4
        /*0018*/ 	.word	0x00000000
	.align		4
        /*001c*/ 	.word	0xfffffffc


//--------------------- .text._Z15add_stream_sumsPiiiii --------------------------
	.section	.text._Z15add_stream_sumsPiiiii,"ax",@progbits
	.align	128
        .global         _Z15add_stream_sumsPiiiii
        .type           _Z15add_stream_sumsPiiiii,@function
        .size           _Z15add_stream_sumsPiiiii,(.L_x_14 - _Z15add_stream_sumsPiiiii)
        .other          _Z15add_stream_sumsPiiiii,@"STO_CUDA_ENTRY STV_DEFAULT"
_Z15add_stream_sumsPiiiii:
.text._Z15add_stream_sumsPiiiii:
[----:B------:R-:W-:Y:S01]  /*0000*/  LDC R1, c[0x0][0x37c] ;  /* 0x0000df00ff017b82 */ /* 0x000fe20000000800 */
[----:B------:R-:W0:Y:S07]  /*0010*/  S2R R0, SR_TID.X ;  /* 0x0000000000007919 */ /* 0x000e2e0000002100 */
[----:B------:R-:W0:Y:S01]  /*0020*/  S2UR UR4, SR_CTAID.X ;  /* 0x00000000000479c3 */ /* 0x000e220000002500 */
[----:B------:R-:W1:Y:S01]  /*0030*/  LDCU.64 UR6, c[0x0][0x390] ;  /* 0x00007200ff0677ac */ /* 0x000e620008000a00 */
[----:B------:R-:W2:Y:S06]  /*0040*/  LDCU UR5, c[0x0][0x38c] ;  /* 0x00007180ff0577ac */ /* 0x000eac0008000800 */
[----:B------:R-:W0:Y:S02]  /*0050*/  LDC R3, c[0x0][0x360] ;  /* 0x0000d800ff037b82 */ /* 0x000e240000000800 */
[----:B0-----:R-:W-:-:S05]  /*0060*/  IMAD R0, R3, UR4, R0 ;  /* 0x0000000403007c24 */ /* 0x001fca000f8e0200 */
[----:B-1----:R-:W-:-:S04]  /*0070*/  IADD3 R5, PT, PT, R0, UR6, RZ ;  /* 0x0000000600057c10 */ /* 0x002fc8000fffe0ff */
[----:B--2---:R-:W-:-:S04]  /*0080*/  ISETP.GE.AND P0, PT, R5, UR5, PT ;  /* 0x0000000505007c0c */ /* 0x004fc8000bf06270 */
[----:B------:R-:W-:-:S13]  /*0090*/  ISETP.GE.OR P0, PT, R0, UR7, P0 ;  /* 0x0000000700007c0c */ /* 0x000fda0008706670 */
[----:B------:R-:W-:Y:S05]  /*00a0*/  @P0 EXIT ;  /* 0x000000000000094d */ /* 0x000fea0003800000 */
[----:B------:R-:W0:Y:S01]  /*00b0*/  LDC.64 R2, c[0x0][0x380] ;  /* 0x0000e000ff027b82 */ /* 0x000e220000000a00 */
[----:B------:R-:W1:Y:S01]  /*00c0*/  LDCU.64 UR4, c[0x0][0x358] ;  /* 0x00006b00ff0477ac */ /* 0x000e620008000a00 */
[----:B------:R-:W2:Y:S01]  /*00d0*/  LDCU UR6, c[0x0][0x388] ;  /* 0x00007100ff0677ac */ /* 0x000ea20008000800 */
[----:B0-----:R-:W-:-:S05]  /*00e0*/  IMAD.WIDE R2, R5, 0x4, R2 ;  /* 0x0000000405027825 */ /* 0x001fca00078e0202 */
[----:B-1----:R-:W2:Y:S02]  /*00f0*/  LDG.E R0, desc[UR4][R2.64] ;  /* 0x0000000402007981 */ /* 0x002ea4000c1e1900 */
[----:B--2---:R-:W-:-:S05]  /*0100*/  IADD3 R5, PT, PT, R0, UR6, RZ ;  /* 0x0000000600057c10 */ /* 0x004fca000fffe0ff */
[----:B------:R-:W-:Y:S01]  /*0110*/  STG.E desc[UR4][R2.64], R5 ;  /* 0x0000000502007986 */ /* 0x000fe2000c101904 */
[----:B------:R-:W-:Y:S05]  /*0120*/  EXIT ;  /* 0x000000000000794d */ /* 0x000fea0003800000 */
.L_x_0:
[----:B------:R-:W-:-:S00]  /*0130*/  BRA `(.L_x_0) ;  /* 0xfffffffc00fc7947 */ /* 0x000fc0000383ffff */
[----:B------:R-:W-:-:S00]  /*0140*/  NOP ;  /* 0x0000000000007918 */ /* 0x000fc00000000000 */
        /* <DEDUP_REMOVED lines=11> */
.L_x_14:


//--------------------- .text._Z20efficient_prefix_sumPiS_S_i --------------------------
	.section	.text._Z20efficient_prefix_sumPiS_S_i,"ax",@progbits
	.align	128
        .global         _Z20efficient_prefix_sumPiS_S_i
        .type           _Z20efficient_prefix_sumPiS_S_i,@function
        .size           _Z20efficient_prefix_sumPiS_S_i,(.L_x_15 - _Z20efficient_prefix_sumPiS_S_i)
        .other          _Z20efficient_prefix_sumPiS_S_i,@"STO_CUDA_ENTRY STV_DEFAULT"
_Z20efficient_prefix_sumPiS_S_i:
.text._Z20efficient_prefix_sumPiS_S_i:
[----:B------:R-:W-:Y:S01]  /*0000*/  LDC R1, c[0x0][0x37c] ;  /* 0x0000df00ff017b82 */ /* 0x000fe20000000800 */
[----:B------:R-:W0:Y:S01]  /*0010*/  S2R R0, SR_CTAID.X ;  /* 0x0000000000007919 */ /* 0x000e220000002500 */
[----:B------:R-:W1:Y:S06]  /*0020*/  LDCU UR4, c[0x0][0x360] ;  /* 0x00006c00ff0477ac */ /* 0x000e6c0008000800 */
[----:B------:R-:W2:Y:S01]  /*0030*/  LDC.64 R6, c[0x0][0x380] ;  /* 0x0000e000ff067b82 */ /* 0x000ea20000000a00 */
[----:B------:R-:W3:Y:S01]  /*0040*/  S2R R5, SR_TID.X ;  /* 0x0000000000057919 */ /* 0x000ee20000002100 */
[----:B------:R-:W4:Y:S01]  /*0050*/  LDCU UR5, c[0x0][0x398] ;  /* 0x00007300ff0577ac */ /* 0x000f220008000800 */
[----:B------:R-:W5:Y:S01]  /*0060*/  LDCU.64 UR6, c[0x0][0x358] ;  /* 0x00006b00ff0677ac */ /* 0x000f620008000a00 */
[----:B-1----:R-:W-:-:S02]  /*0070*/  IMAD.U32 R11, RZ, RZ, UR4 ;  /* 0x00000004ff0b7e24 */ /* 0x002fc4000f8e00ff */
[----:B0-----:R-:W-:-:S04]  /*0080*/  IMAD R4, R0, UR4, RZ ;  /* 0x0000000400047c24 */ /* 0x001fc8000f8e02ff */
[----:B---3--:R-:W-:-:S04]  /*0090*/  IMAD R2, R4, 0x2, R5 ;  /* 0x0000000204027824 */ /* 0x008fc800078e0205 */
[C---:B------:R-:W-:Y:S01]  /*00a0*/  IMAD.IADD R3, R2.reuse, 0x1, R11 ;  /* 0x0000000102037824 */ /* 0x040fe200078e020b */
[C---:B----4-:R-:W-:Y:S01]  /*00b0*/  ISETP.GE.AND P0, PT, R2.reuse, UR5, PT ;  /* 0x0000000502007c0c */ /* 0x050fe2000bf06270 */
[----:B--2---:R-:W-:-:S03]  /*00c0*/  IMAD.WIDE R8, R2, 0x4, R6 ;  /* 0x0000000402087825 */ /* 0x004fc600078e0206 */
[C---:B------:R-:W-:Y:S01]  /*00d0*/  ISETP.GE.U32.AND P1, PT, R3.reuse, UR5, PT ;  /* 0x0000000503007c0c */ /* 0x040fe2000bf26070 */
[----:B------:R-:W-:-:S08]  /*00e0*/  IMAD.WIDE.U32 R6, R3, 0x4, R6 ;  /* 0x0000000403067825 */ /* 0x000fd000078e0006 */
[----:B-----5:R-:W2:Y:S04]  /*00f0*/  @!P0 LDG.E R15, desc[UR6][R8.64] ;  /* 0x00000006080f8981 */ /* 0x020ea8000c1e1900 */
[----:B------:R-:W3:Y:S01]  /*0100*/  @!P1 LDG.E R17, desc[UR6][R6.64] ;  /* 0x0000000606119981 */ /* 0x000ee2000c1e1900 */
[----:B------:R-:W0:Y:S01]  /*0110*/  S2UR UR5, SR_CgaCtaId ;  /* 0x00000000000579c3 */ /* 0x000e220000008800 */
[----:B------:R-:W-:Y:S01]  /*0120*/  UMOV UR4, 0x400 ;  /* 0x0000040000047882 */ /* 0x000fe20000000000 */
[----:B------:R-:W-:Y:S01]  /*0130*/  IMAD.MOV.U32 R16, RZ, RZ, 0x1 ;  /* 0x00000001ff107424 */ /* 0x000fe200078e00ff */
[----:B------:R-:W-:Y:S01]  /*0140*/  LEA R14, R5, 0x2, 0x1 ;  /* 0x00000002050e7811 */ /* 0x000fe200078e08ff */
[----:B------:R-:W-:Y:S01]  /*0150*/  IMAD.SHL.U32 R13, R11, 0x2, RZ ;  /* 0x000000020b0d7824 */ /* 0x000fe200078e00ff */
[----:B0-----:R-:W-:-:S06]  /*0160*/  ULEA UR4, UR5, UR4, 0x18 ;  /* 0x0000000405047291 */ /* 0x001fcc000f8ec0ff */
[----:B------:R-:W-:-:S04]  /*0170*/  LEA R12, R5, UR4, 0x2 ;  /* 0x00000004050c7c11 */ /* 0x000fc8000f8e10ff */
[----:B------:R-:W-:Y:S01]  /*0180*/  LEA R10, R11, R12, 0x2 ;  /* 0x0000000c0b0a7211 */ /* 0x000fe200078e10ff */
[----:B--2---:R0:W-:Y:S04]  /*0190*/  @!P0 STS [R12], R15 ;  /* 0x0000000f0c008388 */ /* 0x0041e80000000800 */
[----:B------:R0:W-:Y:S04]  /*01a0*/  @P0 STS [R12], RZ ;  /* 0x000000ff0c000388 */ /* 0x0001e80000000800 */
[----:B---3--:R0:W-:Y:S04]  /*01b0*/  @!P1 STS [R10], R17 ;  /* 0x000000110a009388 */ /* 0x0081e80000000800 */
[----:B------:R0:W-:Y:S02]  /*01c0*/  @P1 STS [R10], RZ ;  /* 0x000000ff0a001388 */ /* 0x0001e40000000800 */
.L_x_1:
[----:B0-----:R-:W-:Y:S01]  /*01d0*/  IMAD R15, R14, R16, RZ ;  /* 0x000000100e0f7224 */ /* 0x001fe200078e02ff */
[----:B------:R-:W-:Y:S04]  /*01e0*/  BAR.SYNC.DEFER_BLOCKING 0x0 ;  /* 0x0000000000007b1d */ /* 0x000fe80000010000 */
[----:B------:R-:W-:-:S04]  /*01f0*/  IADD3 R18, PT, PT, R15, -0x1, RZ ;  /* 0xffffffff0f127810 */ /* 0x000fc80007ffe0ff */
[----:B------:R-:W-:-:S13]  /*0200*/  ISETP.GE.U32.AND P0, PT, R18, R13, PT ;  /* 0x0000000d1200720c */ /* 0x000fda0003f06070 */
[----:B------:R-:W-:-:S05]  /*0210*/  @!P0 IMAD.IADD R15, R15, 0x1, -R16 ;  /* 0x000000010f0f8824 */ /* 0x000fca00078e0a10 */
[----:B------:R-:W-:-:S05]  /*0220*/  @!P0 LEA R15, R15, UR4, 0x2 ;  /* 0x000000040f0f8c11 */ /* 0x000fca000f8e10ff */
[C---:B------:R-:W-:Y:S02]  /*0230*/  @!P0 IMAD R17, R16.reuse, 0x4, R15 ;  /* 0x0000000410118824 */ /* 0x040fe400078e020f */
[----:B------:R-:W-:Y:S01]  /*0240*/  @!P0 LDS R15, [R15+-0x4] ;  /* 0xfffffc000f0f8984 */ /* 0x000fe20000000800 */
[----:B------:R-:W-:-:S03]  /*0250*/  IMAD.SHL.U32 R16, R16, 0x2, RZ ;  /* 0x0000000210107824 */ /* 0x000fc600078e00ff */
[----:B------:R-:W0:Y:S02]  /*0260*/  @!P0 LDS R18, [R17+-0x4] ;  /* 0xfffffc0011128984 */ /* 0x000e240000000800 */
[----:B0-----:R-:W-:-:S05]  /*0270*/  @!P0 IADD3 R18, PT, PT, R15, R18, RZ ;  /* 0x000000120f128210 */ /* 0x001fca0007ffe0ff */
[----:B------:R1:W-:Y:S01]  /*0280*/  @!P0 STS [R17+-0x4], R18 ;  /* 0xfffffc1211008388 */ /* 0x0003e20000000800 */
[----:B------:R-:W-:-:S13]  /*0290*/  ISETP.GT.U32.AND P0, PT, R16, R11, PT ;  /* 0x0000000b1000720c */ /* 0x000fda0003f04070 */
[----:B-1----:R-:W-:Y:S05]  /*02a0*/  @!P0 BRA `(.L_x_1) ;  /* 0xfffffffc00c88947 */ /* 0x002fea000383ffff */
[----:B------:R-:W-:-:S13]  /*02b0*/  ISETP.NE.AND P0, PT, R5, RZ, PT ;  /* 0x000000ff0500720c */ /* 0x000fda0003f05270 */
[----:B------:R-:W-:-:S05]  /*02c0*/  @!P0 LEA R15, R13, UR4, 0x2 ;  /* 0x000000040d0f8c11 */ /* 0x000fca000f8e10ff */
[----:B------:R0:W-:Y:S02]  /*02d0*/  @!P0 STS [R15+-0x4], RZ ;  /* 0xfffffcff0f008388 */ /* 0x0001e40000000800 */
.L_x_2:
[----:B------:R-:W-:Y:S01]  /*02e0*/  IMAD R18, R14, R11, RZ ;  /* 0x0000000b0e127224 */ /* 0x000fe200078e02ff */
[----:B------:R-:W-:Y:S03]  /*02f0*/  BAR.SYNC.DEFER_BLOCKING 0x0 ;  /* 0x0000000000007b1d */ /* 0x000fe60000010000 */
[----:B------:R-:W-:-:S05]  /*0300*/  VIADD R16, R18, 0xffffffff ;  /* 0xffffffff12107836 */ /* 0x000fca0000000000 */
[----:B------:R-:W-:-:S13]  /*0310*/  ISETP.GE.U32.AND P0, PT, R16, R13, PT ;  /* 0x0000000d1000720c */ /* 0x000fda0003f06070 */
[----:B0-----:R-:W-:-:S04]  /*0320*/  @!P0 IADD3 R15, PT, PT, R18, -R11, RZ ;  /* 0x8000000b120f8210 */ /* 0x001fc80007ffe0ff */
[----:B------:R-:W-:-:S05]  /*0330*/  @!P0 LEA R16, R15, UR4, 0x2 ;  /* 0x000000040f108c11 */ /* 0x000fca000f8e10ff */
[----:B------:R-:W-:Y:S01]  /*0340*/  @!P0 IMAD R17, R11, 0x4, R16 ;  /* 0x000000040b118824 */ /* 0x000fe200078e0210 */
[----:B------:R-:W-:Y:S04]  /*0350*/  @!P0 LDS R15, [R16+-0x4] ;  /* 0xfffffc00100f8984 */ /* 0x000fe80000000800 */
[----:B------:R-:W0:Y:S02]  /*0360*/  @!P0 LDS R18, [R17+-0x4] ;  /* 0xfffffc0011128984 */ /* 0x000e240000000800 */
[----:B0-----:R-:W-:Y:S02]  /*0370*/  @!P0 IMAD.IADD R20, R15, 0x1, R18 ;  /* 0x000000010f148824 */ /* 0x001fe400078e0212 */
[----:B------:R1:W-:Y:S04]  /*0380*/  @!P0 STS [R16+-0x4], R18 ;  /* 0xfffffc1210008388 */ /* 0x0003e80000000800 */
[----:B------:R1:W-:Y:S01]  /*0390*/  @!P0 STS [R17+-0x4], R20 ;  /* 0xfffffc1411008388 */ /* 0x0003e20000000800 */
[----:B------:R-:W-:-:S02]  /*03a0*/  ISETP.GT.U32.AND P0, PT, R11, 0x1, PT ;  /* 0x000000010b00780c */ /* 0x000fc40003f04070 */
[----:B------:R-:W-:-:S11]  /*03b0*/  SHF.R.U32.HI R11, RZ, 0x1, R11 ;  /* 0x00000001ff0b7819 */ /* 0x000fd6000001160b */
[----:B-1----:R-:W-:Y:S05]  /*03c0*/  @P0 BRA `(.L_x_2) ;  /* 0xfffffffc00c40947 */ /* 0x002fea000383ffff */
[----:B------:R-:W0:Y:S01]  /*03d0*/  LDCU UR4, c[0x0][0x398] ;  /* 0x00007300ff0477ac */ /* 0x000e220008000800 */
[----:B------:R-:W-:Y:S01]  /*03e0*/  BSSY.RECONVERGENT B0, `(.L_x_3) ;  /* 0x0000010000007945 */ /* 0x000fe20003800200 */
[----:B------:R-:W-:Y:S01]  /*03f0*/  BAR.SYNC.DEFER_BLOCKING 0x0 ;  /* 0x0000000000007b1d */ /* 0x000fe20000010000 */
[----:B------:R-:W-:Y:S02]  /*0400*/  ISETP.NE.AND P2, PT, R0, RZ, PT ;  /* 0x000000ff0000720c */ /* 0x000fe40003f45270 */
[----:B0-----:R-:W-:Y:S02]  /*0410*/  ISETP.GE.AND P1, PT, R2, UR4, PT ;  /* 0x0000000402007c0c */ /* 0x001fe4000bf26270 */
[----:B------:R-:W-:-:S11]  /*0420*/  ISETP.GE.U32.AND P0, PT, R3, UR4, PT ;  /* 0x0000000403007c0c */ /* 0x000fd6000bf06070 */
[----:B------:R-:W-:Y:S05]  /*0430*/  @P1 BRA `(.L_x_4) ;  /* 0x0000000000281947 */ /* 0x000fea0003800000 */
[----:B------:R-:W2:Y:S01]  /*0440*/  LDG.E R9, desc[UR6][R8.64] ;  /* 0x0000000608097981 */ /* 0x000ea2000c1e1900 */
[----:B------:R-:W0:Y:S03]  /*0450*/  LDC.64 R14, c[0x0][0x388] ;  /* 0x0000e200ff0e7b82 */ /* 0x000e260000000a00 */
[----:B------:R-:W2:Y:S01]  /*0460*/  LDS R12, [R12] ;  /* 0x000000000c0c7984 */ /* 0x000ea20000000800 */
[----:B0-----:R-:W-:Y:S01]  /*0470*/  IMAD.WIDE R14, R2, 0x4, R14 ;  /* 0x00000004020e7825 */ /* 0x001fe200078e020e */
[----:B--2---:R-:W-:-:S05]  /*0480*/  IADD3 R11, PT, PT, R12, R9, RZ ;  /* 0x000000090c0b7210 */ /* 0x004fca0007ffe0ff */
[----:B------:R0:W-:Y:S01]  /*0490*/  STG.E desc[UR6][R14.64], R11 ;  /* 0x0000000b0e007986 */ /* 0x0001e2000c101906 */
[----:B------:R-:W-:Y:S06]  /*04a0*/  MEMBAR.SC.GPU ;  /* 0x0000000000007992 */ /* 0x000fec0000002000 */
[----:B------:R-:W-:-:S00]  /*04b0*/  ERRBAR ;  /* 0x00000000000079ab */ /* 0x000fc00000000000 */
[----:B------:R-:W-:Y:S06]  /*04c0*/  CGAERRBAR ;  /* 0x00000000000075ab */ /* 0x000fec0000000000 */
[----:B------:R-:W-:Y:S01]  /*04d0*/  CCTL.IVALL ;  /* 0x00000000ff00798f */ /* 0x000fe20002000000 */
.L_x_4:
[----:B------:R-:W-:Y:S05]  /*04e0*/  BSYNC.RECONVERGENT B0 ;  /* 0x0000000000007941 */ /* 0x000fea0003800200 */
.L_x_3:
[----:B------:R-:W-:Y:S04]  /*04f0*/  BSSY.RECONVERGENT B0, `(.L_x_5) ;  /* 0x000000c000007945 */ /* 0x000fe80003800200 */
[----:B------:R-:W-:Y:S05]  /*0500*/  @P0 BRA `(.L_x_6) ;  /* 0x0000000000280947 */ /* 0x000fea0003800000 */
[----:B------:R-:W0:Y:S01]  /*0510*/  LDG.E R7, desc[UR6][R6.64] ;  /* 0x0000000606077981 */ /* 0x000e22000c1e1900 */
[----:B------:R-:W1:Y:S03]  /*0520*/  LDC.64 R8, c[0x0][0x388] ;  /* 0x0000e200ff087b82 */ /* 0x000e660000000a00 */
[----:B------:R-:W0:Y:S01]  /*0530*/  LDS R10, [R10] ;  /* 0x000000000a0a7984 */ /* 0x000e220000000800 */
[----:B-1----:R-:W-:-:S04]  /*0540*/  IMAD.WIDE.U32 R8, R3, 0x4, R8 ;  /* 0x0000000403087825 */ /* 0x002fc800078e0008 */
[----:B0-----:R-:W-:-:S05]  /*0550*/  IMAD.IADD R11, R10, 0x1, R7 ;  /* 0x000000010a0b7824 */ /* 0x001fca00078e0207 */
[----:B------:R1:W-:Y:S01]  /*0560*/  STG.E desc[UR6][R8.64], R11 ;  /* 0x0000000b08007986 */ /* 0x0003e2000c101906 */
[----:B------:R-:W-:Y:S06]  /*0570*/  MEMBAR.SC.GPU ;  /* 0x0000000000007992 */ /* 0x000fec0000002000 */
[----:B------:R-:W-:-:S00]  /*0580*/  ERRBAR ;  /* 0x00000000000079ab */ /* 0x000fc00000000000 */
[----:B------:R-:W-:Y:S06]  /*0590*/  CGAERRBAR ;  /* 0x00000000000075ab */ /* 0x000fec0000000000 */
[----:B------:R-:W-:Y:S01]  /*05a0*/  CCTL.IVALL ;  /* 0x00000000ff00798f */ /* 0x000fe20002000000 */
.L_x_6:
[----:B------:R-:W-:Y:S05]  /*05b0*/  BSYNC.RECONVERGENT B0 ;  /* 0x0000000000007941 */ /* 0x000fea0003800200 */
.L_x_5:
[----:B------:R-:W-:Y:S05]  /*05c0*/  @!P2 BRA `(.L_x_7) ;  /* 0x00000000001ca947 */ /* 0x000fea0003800000 */
[----:B------:R-:W2:Y:S01]  /*05d0*/  LDC.64 R6, c[0x0][0x390] ;  /* 0x0000e400ff067b82 */ /* 0x000ea20000000a00 */
[----:B-1----:R-:W-:-:S04]  /*05e0*/  VIADD R9, R0, 0xffffffff ;  /* 0xffffffff00097836 */ /* 0x002fc80000000000 */
[----:B--2---:R-:W-:-:S07]  /*05f0*/  IMAD.WIDE.U32 R6, R9, 0x4, R6 ;  /* 0x0000000409067825 */ /* 0x004fce00078e0006 */
.L_x_8:
[----:B------:R-:W-:Y:S05]  /*0600*/  YIELD ;  /* 0x0000000000007946 */ /* 0x000fea0003800000 */
[----:B------:R-:W2:Y:S02]  /*0610*/  ATOMG.E.OR.STRONG.GPU PT, R8, desc[UR6][R6.64], RZ ;  /* 0x800000ff060879a8 */ /* 0x000ea4000b1ef106 */
[----:B--2---:R-:W-:-:S13]  /*0620*/  ISETP.NE.AND P2, PT, R8, RZ, PT ;  /* 0x000000ff0800720c */ /* 0x004fda0003f45270 */
[----:B------:R-:W-:Y:S05]  /*0630*/  @!P2 BRA `(.L_x_8) ;  /* 0xfffffffc00f0a947 */ /* 0x000fea000383ffff */
.L_x_7:
[----:B------:R-:W-:Y:S05]  /*0640*/  WARPSYNC.ALL ;  /* 0x0000000000007948 */ /* 0x000fea0003800000 */
[----:B------:R-:W2:Y:S08]  /*0650*/  LDC.64 R6, c[0x0][0x388] ;  /* 0x0000e200ff067b82 */ /* 0x000eb00000000a00 */
[----:B------:R-:W-:Y:S01]  /*0660*/  BAR.SYNC.DEFER_BLOCKING 0x0 ;  /* 0x0000000000007b1d */ /* 0x000fe20000010000 */
[----:B------:R-:W-:-:S02]  /*0670*/  ISETP.EQ.OR P1, PT, R0, RZ, P1 ;  /* 0x000000ff0000720c */ /* 0x000fc40000f22670 */
[----:B------:R-:W-:Y:S02]  /*0680*/  ISETP.NE.AND P2, PT, R5, RZ, PT ;  /* 0x000000ff0500720c */ /* 0x000fe40003f45270 */
[----:B------:R-:W-:Y:S01]  /*0690*/  LEA R5, R4, 0xffffffff, 0x1 ;  /* 0xffffffff04057811 */ /* 0x000fe200078e08ff */
[----:B------:R-:W-:Y:S01]  /*06a0*/  BSSY.RECONVERGENT B0, `(.L_x_9) ;  /* 0x0000009000007945 */ /* 0x000fe20003800200 */
[----:B------:R-:W-:-:S03]  /*06b0*/  ISETP.EQ.OR P0, PT, R0, RZ, P0 ;  /* 0x000000ff0000720c */ /* 0x000fc60000702670 */
[----:B--2---:R-:W-:-:S04]  /*06c0*/  IMAD.WIDE.U32 R4, R5, 0x4, R6 ;  /* 0x0000000405047825 */ /* 0x004fc800078e0006 */
[----:B------:R-:W-:Y:S06]  /*06d0*/  @P1 BRA `(.L_x_10) ;  /* 0x0000000000141947 */ /* 0x000fec0003800000 */
[----:B-1----:R-:W-:Y:S02]  /*06e0*/  IMAD.WIDE R8, R2, 0x4, R6 ;  /* 0x0000000402087825 */ /* 0x002fe400078e0206 */
[----:B------:R-:W2:Y:S04]  /*06f0*/  LDG.E R2, desc[UR6][R4.64] ;  /* 0x0000000604027981 */ /* 0x000ea8000c1e1900 */
[----:B0-----:R-:W2:Y:S02]  /*0700*/  LDG.E R11, desc[UR6][R8.64] ;  /* 0x00000006080b7981 */ /* 0x001ea4000c1e1900 */
[----:B--2---:R-:W-:-:S05]  /*0710*/  IADD3 R11, PT, PT, R2, R11, RZ ;  /* 0x0000000b020b7210 */ /* 0x004fca0007ffe0ff */
[----:B------:R2:W-:Y:S02]  /*0720*/  STG.E desc[UR6][R8.64], R11 ;  /* 0x0000000b08007986 */ /* 0x0005e4000c101906 */
.L_x_10:
[----:B------:R-:W-:Y:S05]  /*0730*/  BSYNC.RECONVERGENT B0 ;  /* 0x0000000000007941 */ /* 0x000fea0003800200 */
.L_x_9:
[----:B------:R-:W-:Y:S04]  /*0740*/  BSSY.RECONVERGENT B0, `(.L_x_11) ;  /* 0x0000007000007945 */ /* 0x000fe80003800200 */
[----:B------:R-:W-:Y:S05]  /*0750*/  @P0 BRA `(.L_x_12) ;  /* 0x0000000000140947 */ /* 0x000fea0003800000 */
[----:B------:R-:W-:Y:S01]  /*0760*/  IMAD.WIDE.U32 R6, R3, 0x4, R6 ;  /* 0x0000000403067825 */ /* 0x000fe200078e0006 */
[----:B------:R-:W3:Y:S04]  /*0770*/  LDG.E R4, desc[UR6][R4.64] ;  /* 0x0000000604047981 */ /* 0x000ee8000c1e1900 */
[----:B------:R-:W3:Y:S02]  /*0780*/  LDG.E R3, desc[UR6][R6.64] ;  /* 0x0000000606037981 */ /* 0x000ee4000c1e1900 */
[----:B---3--:R-:W-:-:S05]  /*0790*/  IMAD.IADD R3, R4, 0x1, R3 ;  /* 0x0000000104037824 */ /* 0x008fca00078e0203 */
[----:B------:R3:W-:Y:S02]  /*07a0*/  STG.E desc[UR6][R6.64], R3 ;  /* 0x0000000306007986 */ /* 0x0007e4000c101906 */
.L_x_12:
[----:B------:R-:W-:Y:S05]  /*07b0*/  BSYNC.RECONVERGENT B0 ;  /* 0x0000000000007941 */ /* 0x000fea0003800200 */
.L_x_11:
[----:B------:R-:W-:Y:S05]  /*07c0*/  @P2 EXIT ;  /* 0x000000000000294d */ /* 0x000fea0003800000 */
[----:B---3--:R-:W3:Y:S01]  /*07d0*/  LDC.64 R2, c[0x0][0x390] ;  /* 0x0000e400ff027b82 */ /* 0x008ee20000000a00 */
[----:B------:R-:W-:Y:S02]  /*07e0*/  HFMA2 R5, -RZ, RZ, 0, 5.9604644775390625e-08 ;  /* 0x00000001ff057431 */ /* 0x000fe400000001ff */
[----:B---3--:R-:W-:Y:S01]  /*07f0*/  IMAD.WIDE.U32 R2, R0, 0x4, R2 ;  /* 0x0000000400027825 */ /* 0x008fe200078e0002 */
[----:B------:R-:W-:Y:S06]  /*0800*/  MEMBAR.SC.GPU ;  /* 0x0000000000007992 */ /* 0x000fec0000002000 */
[----:B------:R-:W-:-:S00]  /*0810*/  ERRBAR ;  /* 0x00000000000079ab */ /* 0x000fc00000000000 */
[----:B------:R-:W-:Y:S06]  /*0820*/  CGAERRBAR ;  /* 0x00000000000075ab */ /* 0x000fec0000000000 */
[----:B------:R-:W-:Y:S04]  /*0830*/  CCTL.IVALL ;  /* 0x00000000ff00798f */ /* 0x000fe80002000000 */
[----:B------:R-:W-:Y:S01]  /*0840*/  ATOMG.E.ADD.STRONG.GPU PT, RZ, desc[UR6][R2.64], R5 ;  /* 0x8000000502ff79a8 */ /* 0x000fe200081ef106 */
[----:B------:R-:W-:Y:S05]  /*0850*/  EXIT ;  /* 0x000000000000794d */ /* 0x000fea0003800000 */
.L_x_13:
        /* <DEDUP_REMOVED lines=10> */
.L_x_15:


//--------------------- .nv.shared.reserved.0     --------------------------
	.section	.nv.shared.reserved.0,"aw",@nobits
	.weak		__nv_reservedSMEM_offset_0_alias
	.size		__nv_reservedSMEM_offset_0_alias, 0, 64
	.other		__nv_reservedSMEM_offset_0_alias,@"STO_CUDA_RESERVED_SHARED STV_DEFAULT"
__nv_reservedSMEM_offset_0_alias:
	.zero		0
	.zero		64


//--------------------- .nv.shared._Z20efficient_prefix_sumPiS_S_i --------------------------
	.section	.nv.shared._Z20efficient_prefix_sumPiS_S_i,"aw",@nobits
	.sectionflags	@""
	.align	4
.nv.shared._Z20efficient_prefix_sumPiS_S_i:
	.zero		3072


//--------------------- .nv.constant0._Z15add_stream_sumsPiiiii --------------------------
	.section	.nv.constant0._Z15add_stream_sumsPiiiii,"a",@progbits
	.sectionflags	@""
	.align	4
.nv.constant0._Z15add_stream_sumsPiiiii:
	.zero		920


//--------------------- .nv.constant0._Z20efficient_prefix_sumPiS_S_i --------------------------
	.section	.nv.constant0._Z20efficient_prefix_sumPiS_S_i,"a",@progbits
	.sectionflags	@""
	.align	4
.nv.constant0._Z20efficient_prefix_sumPiS_S_i:
	.zero		924


//--------------------- SYMBOLS --------------------------

	.type		.nv.reservedSmem.offset0,@object
	.size		.nv.reservedSmem.offset0,0x4
	.type		.nv.reservedSmem.cap,@object
	.size		.nv.reservedSmem.cap,0x4
